//
// Generated by NVIDIA NVVM Compiler
//
// Compiler Build ID: CL-36424714
// Cuda compilation tools, release 13.0, V13.0.88
// Based on NVVM 20.0.0
//

.version 9.0
.target sm_100
.address_size 64

	// .globl	_Z18matrixVecMulKernelPfS_S_i

.visible .entry _Z18matrixVecMulKernelPfS_S_i(
	.param .u64 .ptr .align 1 _Z18matrixVecMulKernelPfS_S_i_param_0,
	.param .u64 .ptr .align 1 _Z18matrixVecMulKernelPfS_S_i_param_1,
	.param .u64 .ptr .align 1 _Z18matrixVecMulKernelPfS_S_i_param_2,
	.param .u32 _Z18matrixVecMulKernelPfS_S_i_param_3
)
{
	.reg .pred 	%p<11>;
	.reg .b32 	%r<37>;
	.reg .b32 	%f<112>;
	.reg .b64 	%rd<31>;

	ld.param.u64 	%rd11, [_Z18matrixVecMulKernelPfS_S_i_param_0];
	ld.param.u64 	%rd12, [_Z18matrixVecMulKernelPfS_S_i_param_1];
	ld.param.u64 	%rd10, [_Z18matrixVecMulKernelPfS_S_i_param_2];
	ld.param.u32 	%r23, [_Z18matrixVecMulKernelPfS_S_i_param_3];
	cvta.to.global.u64 	%rd1, %rd12;
	cvta.to.global.u64 	%rd2, %rd11;
	mov.u32 	%r24, %ctaid.x;
	mov.u32 	%r25, %ntid.x;
	mov.u32 	%r26, %tid.x;
	mad.lo.s32 	%r1, %r24, %r25, %r26;
	setp.ge.s32 	%p1, %r1, %r23;
	@%p1 bra 	$L__BB0_15;
	setp.lt.s32 	%p2, %r23, 1;
	mov.f32 	%f111, 0f00000000;
	@%p2 bra 	$L__BB0_14;
	mul.lo.s32 	%r2, %r23, %r1;
	and.b32  	%r3, %r23, 15;
	setp.lt.u32 	%p3, %r23, 16;
	mov.f32 	%f111, 0f00000000;
	mov.b32 	%r33, 0;
	@%p3 bra 	$L__BB0_5;
	and.b32  	%r33, %r23, 2147483632;
	neg.s32 	%r31, %r33;
	add.s64 	%rd3, %rd2, 32;
	add.s64 	%rd29, %rd1, 32;
	mov.f32 	%f111, 0f00000000;
	mov.u32 	%r30, %r2;
$L__BB0_4:
	.pragma "nounroll";
	mul.wide.s32 	%rd13, %r30, 4;
	add.s64 	%rd14, %rd3, %rd13;
	ld.global.f32 	%f18, [%rd14+-32];
	ld.global.f32 	%f19, [%rd29+-32];
	fma.rn.f32 	%f20, %f18, %f19, %f111;
	ld.global.f32 	%f21, [%rd14+-28];
	ld.global.f32 	%f22, [%rd29+-28];
	fma.rn.f32 	%f23, %f21, %f22, %f20;
	ld.global.f32 	%f24, [%rd14+-24];
	ld.global.f32 	%f25, [%rd29+-24];
	fma.rn.f32 	%f26, %f24, %f25, %f23;
	ld.global.f32 	%f27, [%rd14+-20];
	ld.global.f32 	%f28, [%rd29+-20];
	fma.rn.f32 	%f29, %f27, %f28, %f26;
	ld.global.f32 	%f30, [%rd14+-16];
	ld.global.f32 	%f31, [%rd29+-16];
	fma.rn.f32 	%f32, %f30, %f31, %f29;
	ld.global.f32 	%f33, [%rd14+-12];
	ld.global.f32 	%f34, [%rd29+-12];
	fma.rn.f32 	%f35, %f33, %f34, %f32;
	ld.global.f32 	%f36, [%rd14+-8];
	ld.global.f32 	%f37, [%rd29+-8];
	fma.rn.f32 	%f38, %f36, %f37, %f35;
	ld.global.f32 	%f39, [%rd14+-4];
	ld.global.f32 	%f40, [%rd29+-4];
	fma.rn.f32 	%f41, %f39, %f40, %f38;
	ld.global.f32 	%f42, [%rd14];
	ld.global.f32 	%f43, [%rd29];
	fma.rn.f32 	%f44, %f42, %f43, %f41;
	ld.global.f32 	%f45, [%rd14+4];
	ld.global.f32 	%f46, [%rd29+4];
	fma.rn.f32 	%f47, %f45, %f46, %f44;
	ld.global.f32 	%f48, [%rd14+8];
	ld.global.f32 	%f49, [%rd29+8];
	fma.rn.f32 	%f50, %f48, %f49, %f47;
	ld.global.f32 	%f51, [%rd14+12];
	ld.global.f32 	%f52, [%rd29+12];
	fma.rn.f32 	%f53, %f51, %f52, %f50;
	ld.global.f32 	%f54, [%rd14+16];
	ld.global.f32 	%f55, [%rd29+16];
	fma.rn.f32 	%f56, %f54, %f55, %f53;
	ld.global.f32 	%f57, [%rd14+20];
	ld.global.f32 	%f58, [%rd29+20];
	fma.rn.f32 	%f59, %f57, %f58, %f56;
	ld.global.f32 	%f60, [%rd14+24];
	ld.global.f32 	%f61, [%rd29+24];
	fma.rn.f32 	%f62, %f60, %f61, %f59;
	ld.global.f32 	%f63, [%rd14+28];
	ld.global.f32 	%f64, [%rd29+28];
	fma.rn.f32 	%f111, %f63, %f64, %f62;
	add.s32 	%r31, %r31, 16;
	add.s32 	%r30, %r30, 16;
	add.s64 	%rd29, %rd29, 64;
	setp.ne.s32 	%p4, %r31, 0;
	@%p4 bra 	$L__BB0_4;
$L__BB0_5:
	setp.eq.s32 	%p5, %r3, 0;
	@%p5 bra 	$L__BB0_14;
	and.b32  	%r11, %r23, 7;
	setp.lt.u32 	%p6, %r3, 8;
	@%p6 bra 	$L__BB0_8;
	add.s32 	%r28, %r33, %r2;
	mul.wide.s32 	%rd15, %r28, 4;
	add.s64 	%rd16, %rd2, %rd15;
	ld.global.f32 	%f66, [%rd16];
	mul.wide.u32 	%rd17, %r33, 4;
	add.s64 	%rd18, %rd1, %rd17;
	ld.global.f32 	%f67, [%rd18];
	fma.rn.f32 	%f68, %f66, %f67, %f111;
	ld.global.f32 	%f69, [%rd16+4];
	ld.global.f32 	%f70, [%rd18+4];
	fma.rn.f32 	%f71, %f69, %f70, %f68;
	ld.global.f32 	%f72, [%rd16+8];
	ld.global.f32 	%f73, [%rd18+8];
	fma.rn.f32 	%f74, %f72, %f73, %f71;
	ld.global.f32 	%f75, [%rd16+12];
	ld.global.f32 	%f76, [%rd18+12];
	fma.rn.f32 	%f77, %f75, %f76, %f74;
	ld.global.f32 	%f78, [%rd16+16];
	ld.global.f32 	%f79, [%rd18+16];
	fma.rn.f32 	%f80, %f78, %f79, %f77;
	ld.global.f32 	%f81, [%rd16+20];
	ld.global.f32 	%f82, [%rd18+20];
	fma.rn.f32 	%f83, %f81, %f82, %f80;
	ld.global.f32 	%f84, [%rd16+24];
	ld.global.f32 	%f85, [%rd18+24];
	fma.rn.f32 	%f86, %f84, %f85, %f83;
	ld.global.f32 	%f87, [%rd16+28];
	ld.global.f32 	%f88, [%rd18+28];
	fma.rn.f32 	%f111, %f87, %f88, %f86;
	add.s32 	%r33, %r33, 8;
$L__BB0_8:
	setp.eq.s32 	%p7, %r11, 0;
	@%p7 bra 	$L__BB0_14;
	and.b32  	%r14, %r23, 3;
	setp.lt.u32 	%p8, %r11, 4;
	@%p8 bra 	$L__BB0_11;
	add.s32 	%r29, %r33, %r2;
	mul.wide.s32 	%rd19, %r29, 4;
	add.s64 	%rd20, %rd2, %rd19;
	ld.global.f32 	%f90, [%rd20];
	mul.wide.u32 	%rd21, %r33, 4;
	add.s64 	%rd22, %rd1, %rd21;
	ld.global.f32 	%f91, [%rd22];
	fma.rn.f32 	%f92, %f90, %f91, %f111;
	ld.global.f32 	%f93, [%rd20+4];
	ld.global.f32 	%f94, [%rd22+4];
	fma.rn.f32 	%f95, %f93, %f94, %f92;
	ld.global.f32 	%f96, [%rd20+8];
	ld.global.f32 	%f97, [%rd22+8];
	fma.rn.f32 	%f98, %f96, %f97, %f95;
	ld.global.f32 	%f99, [%rd20+12];
	ld.global.f32 	%f100, [%rd22+12];
	fma.rn.f32 	%f111, %f99, %f100, %f98;
	add.s32 	%r33, %r33, 4;
$L__BB0_11:
	setp.eq.s32 	%p9, %r14, 0;
	@%p9 bra 	$L__BB0_14;
	mul.wide.u32 	%rd23, %r33, 4;
	add.s64 	%rd30, %rd1, %rd23;
	add.s32 	%r36, %r33, %r2;
	neg.s32 	%r35, %r14;
$L__BB0_13:
	.pragma "nounroll";
	mul.wide.s32 	%rd24, %r36, 4;
	add.s64 	%rd25, %rd2, %rd24;
	ld.global.f32 	%f101, [%rd25];
	ld.global.f32 	%f102, [%rd30];
	fma.rn.f32 	%f111, %f101, %f102, %f111;
	add.s64 	%rd30, %rd30, 4;
	add.s32 	%r36, %r36, 1;
	add.s32 	%r35, %r35, 1;
	setp.ne.s32 	%p10, %r35, 0;
	@%p10 bra 	$L__BB0_13;
$L__BB0_14:
	cvta.to.global.u64 	%rd26, %rd10;
	mul.wide.s32 	%rd27, %r1, 4;
	add.s64 	%rd28, %rd26, %rd27;
	st.global.f32 	[%rd28], %f111;
$L__BB0_15:
	ret;

}


// ===== COMPILED SASS (sm_100) =====

	.target	sm_100

	.elftype	@"ET_EXEC"


//--------------------- .note.nv.tkinfo           --------------------------
	.section	.note.nv.tkinfo,"",@"SHT_NOTE"
	.sectionflags	@"SHF_NOTE_NV_TKINFO"
	.tkinfo
        /*0018*/ 	.word	0x00000002
        /*0030*/ 	.string	""
        /*0030*/ 	.string	"ptxas"
        /*0030*/ 	.string	"Cuda compilation tools, release 13.0, V13.0.88"
        /*0030*/ 	.string	"Build cuda_13.0.r13.0/compiler.36424714_0"
        /*0030*/ 	.string	"-arch sm_100 -m 64 "



//--------------------- .note.nv.cuinfo           --------------------------
	.section	.note.nv.cuinfo,"",@"SHT_NOTE"
	.sectionflags	@"SHF_NOTE_NV_CUINFO"
        /*0018*/ 	.short	0x0002
        /*001a*/ 	.short	0x0064
        /*001c*/ 	.short	0x0082
	.zero		2


//--------------------- .nv.info                  --------------------------
	.section	.nv.info,"",@"SHT_CUDA_INFO"
	.align	4


	//----- nvinfo : EIATTR_REGCOUNT
	.align		4
        /*0000*/ 	.byte	0x04, 0x2f
        /*0002*/ 	.short	(.L_1 - .L_0)
	.align		4
.L_0:
        /*0004*/ 	.word	index@(_Z18matrixVecMulKernelPfS_S_i)
        /*0008*/ 	.word	0x0000001e


	//----- nvinfo : EIATTR_FRAME_SIZE
	.align		4
.L_1:
        /*000c*/ 	.byte	0x04, 0x11
        /*000e*/ 	.short	(.L_3 - .L_2)
	.align		4
.L_2:
        /*0010*/ 	.word	index@(_Z18matrixVecMulKernelPfS_S_i)
        /*0014*/ 	.word	0x00000000


	//----- nvinfo : EIATTR_MIN_STACK_SIZE
	.align		4
.L_3:
        /*0018*/ 	.byte	0x04, 0x12
        /*001a*/ 	.short	(.L_5 - .L_4)
	.align		4
.L_4:
        /*001c*/ 	.word	index@(_Z18matrixVecMulKernelPfS_S_i)
        /*0020*/ 	.word	0x00000000
.L_5:


//--------------------- .nv.compat                --------------------------
	.section	.nv.compat,"",@"SHT_CUDA_COMPAT_INFO"
	.align	4
        /*0000*/ 	.byte	0x02, 0x09, 0x00, 0x00, 0x02, 0x02, 0x01, 0x00, 0x02, 0x05, 0x05, 0x00, 0x03, 0x07, 0x01, 0x01
        /*0010*/ 	.byte	0x02, 0x03, 0x00, 0x00, 0x02, 0x06, 0x01, 0x00, 0x04, 0x0b, 0x08, 0x00, 0x09, 0x00, 0x00, 0x00
        /*0020*/ 	.byte	0x00, 0x00, 0x00, 0x00


//--------------------- .nv.info._Z18matrixVecMulKernelPfS_S_i --------------------------
	.section	.nv.info._Z18matrixVecMulKernelPfS_S_i,"",@"SHT_CUDA_INFO"
	.sectionflags	@""
	.align	4


	//----- nvinfo : EIATTR_CUDA_API_VERSION
	.align		4
        /*0000*/ 	.byte	0x04, 0x37
        /*0002*/ 	.short	(.L_7 - .L_6)
.L_6:
        /*0004*/ 	.word	0x00000082


	//----- nvinfo : EIATTR_KPARAM_INFO
	.align		4
.L_7:
        /*0008*/ 	.byte	0x04, 0x17
        /*000a*/ 	.short	(.L_9 - .L_8)
.L_8:
        /*000c*/ 	.word	0x00000000
        /*0010*/ 	.short	0x0003
        /*0012*/ 	.short	0x0018
        /*0014*/ 	.byte	0x00, 0xf0, 0x11, 0x00


	//----- nvinfo : EIATTR_KPARAM_INFO
	.align		4
.L_9:
        /*0018*/ 	.byte	0x04, 0x17
        /*001a*/ 	.short	(.L_11 - .L_10)
.L_10:
        /*001c*/ 	.word	0x00000000
        /*0020*/ 	.short	0x0002
        /*0022*/ 	.short	0x0010
        /*0024*/ 	.byte	0x00, 0xf5, 0x21, 0x00


	//----- nvinfo : EIATTR_KPARAM_INFO
	.align		4
.L_11:
        /*0028*/ 	.byte	0x04, 0x17
        /*002a*/ 	.short	(.L_13 - .L_12)
.L_12:
        /*002c*/ 	.word	0x00000000
        /*0030*/ 	.short	0x0001
        /*0032*/ 	.short	0x0008
        /*0034*/ 	.byte	0x00, 0xf5, 0x21, 0x00


	//----- nvinfo : EIATTR_KPARAM_INFO
	.align		4
.L_13:
        /*0038*/ 	.byte	0x04, 0x17
        /*003a*/ 	.short	(.L_15 - .L_14)
.L_14:
        /*003c*/ 	.word	0x00000000
        /*0040*/ 	.short	0x0000
        /*0042*/ 	.short	0x0000
        /*0044*/ 	.byte	0x00, 0xf5, 0x21, 0x00


	//----- nvinfo : EIATTR_SPARSE_MMA_MASK
	.align		4
.L_15:
        /*0048*/ 	.byte	0x03, 0x50
        /*004a*/ 	.short	0x0000


	//----- nvinfo : EIATTR_MAXREG_COUNT
	.align		4
        /*004c*/ 	.byte	0x03, 0x1b
        /*004e*/ 	.short	0x00ff


	//----- nvinfo : EIATTR_MERCURY_ISA_VERSION
	.align		4
        /*0050*/ 	.byte	0x03, 0x5f
        /*0052*/ 	.short	0x0101


	//----- nvinfo : EIATTR_VRC_CTA_INIT_COUNT
	.align		4
        /*0054*/ 	.byte	0x02, 0x4a
	.zero		1
	.zero		1


	//----- nvinfo : EIATTR_EXIT_INSTR_OFFSETS
	.align		4
        /*0058*/ 	.byte	0x04, 0x1c
        /*005a*/ 	.short	(.L_17 - .L_16)


	//   ....[0]....
.L_16:
        /*005c*/ 	.word	0x00000070


	//   ....[1]....
        /*0060*/ 	.word	0x00000a80


	//----- nvinfo : EIATTR_CBANK_PARAM_SIZE
	.align		4
.L_17:
        /*0064*/ 	.byte	0x03, 0x19
        /*0066*/ 	.short	0x001c


	//----- nvinfo : EIATTR_PARAM_CBANK
	.align		4
        /*0068*/ 	.byte	0x04, 0x0a
        /*006a*/ 	.short	(.L_19 - .L_18)
	.align		4
.L_18:
        /*006c*/ 	.word	index@(.nv.constant0._Z18matrixVecMulKernelPfS_S_i)
        /*0070*/ 	.short	0x0380
        /*0072*/ 	.short	0x001c


	//----- nvinfo : EIATTR_SW_WAR
	.align		4
.L_19:
        /*0074*/ 	.byte	0x04, 0x36
        /*0076*/ 	.short	(.L_21 - .L_20)
.L_20:
        /*0078*/ 	.word	0x00000008
.L_21:


//--------------------- .nv.callgraph             --------------------------
	.section	.nv.callgraph,"",@"SHT_CUDA_CALLGRAPH"
	.align	4
	.sectionentsize	8
	.align		4
        /*0000*/ 	.word	0x00000000
	.align		4
        /*0004*/ 	.word	0xffffffff
	.align		4
        /*0008*/ 	.word	0x00000000
	.align		4
        /*000c*/ 	.word	0xfffffffe
	.align		4
        /*0010*/ 	.word	0x00000000
	.align		4
        /*0014*/ 	.word	0xfffffffd
	.align		4
        /*0018*/ 	.word	0x00000000
	.align		4
        /*001c*/ 	.word	0xfffffffc


//--------------------- .text._Z18matrixVecMulKernelPfS_S_i --------------------------
	.section	.text._Z18matrixVecMulKernelPfS_S_i,"ax",@progbits
	.align	128
        .global         _Z18matrixVecMulKernelPfS_S_i
        .type           _Z18matrixVecMulKernelPfS_S_i,@function
        .size           _Z18matrixVecMulKernelPfS_S_i,(.L_x_7 - _Z18matrixVecMulKernelPfS_S_i)
        .other          _Z18matrixVecMulKernelPfS_S_i,@"STO_CUDA_ENTRY STV_DEFAULT"
_Z18matrixVecMulKernelPfS_S_i:
.text._Z18matrixVecMulKernelPfS_S_i:
[----:B------:R-:W-:Y:S01]  /*0000*/  LDC R1, c[0x0][0x37c] ;  /* 0x0000df00ff017b82 */ /* 0x000fe20000000800 */
[----:B------:R-:W0:Y:S07]  /*0010*/  S2R R3, SR_TID.X ;  /* 0x0000000000037919 */ /* 0x000e2e0000002100 */
[----:B------:R-:W0:Y:S01]  /*0020*/  S2UR UR4, SR_CTAID.X ;  /* 0x00000000000479c3 */ /* 0x000e220000002500 */
[----:B------:R-:W1:Y:S07]  /*0030*/  LDCU UR16, c[0x0][0x398] ;  /* 0x00007300ff1077ac */ /* 0x000e6e0008000800 */
[----:B------:R-:W0:Y:S02]  /*0040*/  LDC R0, c[0x0][0x360] ;  /* 0x0000d800ff007b82 */ /* 0x000e240000000800 */
[----:B0-----:R-:W-:-:S05]  /*0050*/  IMAD R0, R0, UR4, R3 ;  /* 0x0000000400007c24 */ /* 0x001fca000f8e0203 */
[----:B-1----:R-:W-:-:S13]  /*0060*/  ISETP.GE.AND P0, PT, R0, UR16, PT ;  /* 0x0000001000007c0c */ /* 0x002fda000bf06270 */
[----:B------:R-:W-:Y:S05]  /*0070*/  @P0 EXIT ;  /* 0x000000000000094d */ /* 0x000fea0003800000 */
[----:B------:R-:W-:Y:S01]  /*0080*/  UISETP.GE.AND UP0, UPT, UR16, 0x1, UPT ;  /* 0x000000011000788c */ /* 0x000fe2000bf06270 */
[----:B------:R-:W-:Y:S01]  /*0090*/  HFMA2 R15, -RZ, RZ, 0, 0 ;  /* 0x00000000ff0f7431 */ /* 0x000fe200000001ff */
[----:B------:R-:W0:Y:S07]  /*00a0*/  LDCU.64 UR14, c[0x0][0x358] ;  /* 0x00006b00ff0e77ac */ /* 0x000e2e0008000a00 */
[----:B------:R-:W-:Y:S05]  /*00b0*/  BRA.U !UP0, `(.L_x_0) ;  /* 0x0000000908647547 */ /* 0x000fea000b800000 */
[----:B------:R-:W-:Y:S02]  /*00c0*/  UISETP.GE.U32.AND UP1, UPT, UR16, 0x10, UPT ;  /* 0x000000101000788c */ /* 0x000fe4000bf26070 */
[----:B------:R-:W-:Y:S01]  /*00d0*/  IMAD R7, R0, UR16, RZ ;  /* 0x0000001000077c24 */ /* 0x000fe2000f8e02ff */
[----:B------:R-:W-:Y:S01]  /*00e0*/  ULOP3.LUT UR12, UR16, 0xf, URZ, 0xc0, !UPT ;  /* 0x0000000f100c7892 */ /* 0x000fe2000f8ec0ff */
[----:B------:R-:W-:Y:S02]  /*00f0*/  MOV R15, RZ ;  /* 0x000000ff000f7202 */ /* 0x000fe40000000f00 */
[----:B------:R-:W-:Y:S01]  /*0100*/  MOV R8, RZ ;  /* 0x000000ff00087202 */ /* 0x000fe20000000f00 */
[----:B------:R-:W-:Y:S02]  /*0110*/  UISETP.NE.AND UP0, UPT, UR12, URZ, UPT ;  /* 0x000000ff0c00728c */ /* 0x000fe4000bf05270 */
[----:B------:R-:W-:Y:S09]  /*0120*/  BRA.U !UP1, `(.L_x_1) ;  /* 0x0000000509147547 */ /* 0x000ff2000b800000 */
[----:B------:R-:W1:Y:S01]  /*0130*/  LDCU.128 UR8, c[0x0][0x380] ;  /* 0x00007000ff0877ac */ /* 0x000e620008000c00 */
[----:B------:R-:W-:Y:S02]  /*0140*/  MOV R15, RZ ;  /* 0x000000ff000f7202 */ /* 0x000fe40000000f00 */
[----:B------:R-:W-:Y:S01]  /*0150*/  MOV R6, R7 ;  /* 0x0000000700067202 */ /* 0x000fe20000000f00 */
[----:B------:R-:W-:-:S06]  /*0160*/  ULOP3.LUT UR13, UR16, 0x7ffffff0, URZ, 0xc0, !UPT ;  /* 0x7ffffff0100d7892 */ /* 0x000fcc000f8ec0ff */
[----:B------:R-:W-:Y:S01]  /*0170*/  MOV R8, UR13 ;  /* 0x0000000d00087c02 */ /* 0x000fe20008000f00 */
[----:B-1----:R-:W-:Y:S02]  /*0180*/  UIADD3 UR4, UP2, UPT, UR10, 0x20, URZ ;  /* 0x000000200a047890 */ /* 0x002fe4000ff5e0ff */
[----:B------:R-:W-:Y:S02]  /*0190*/  UIADD3 UR6, UP1, UPT, UR8, 0x20, URZ ;  /* 0x0000002008067890 */ /* 0x000fe4000ff3e0ff */
[----:B------:R-:W-:Y:S02]  /*01a0*/  UIADD3.X UR5, UPT, UPT, URZ, UR11, URZ, UP2, !UPT ;  /* 0x0000000bff057290 */ /* 0x000fe400097fe4ff */
[----:B------:R-:W-:Y:S01]  /*01b0*/  MOV R2, UR4 ;  /* 0x0000000400027c02 */ /* 0x000fe20008000f00 */
[----:B------:R-:W-:Y:S02]  /*01c0*/  UIADD3 UR8, UPT, UPT, -UR13, URZ, URZ ;  /* 0x000000ff0d087290 */ /* 0x000fe4000fffe1ff */
[----:B------:R-:W-:Y:S01]  /*01d0*/  UIADD3.X UR7, UPT, UPT, URZ, UR9, URZ, UP1, !UPT ;  /* 0x00000009ff077290 */ /* 0x000fe20008ffe4ff */
[----:B------:R-:W-:-:S11]  /*01e0*/  MOV R3, UR5 ;  /* 0x0000000500037c02 */ /* 0x000fd60008000f00 */
.L_x_2:
[----:B------:R-:W-:Y:S01]  /*01f0*/  MOV R4, UR6 ;  /* 0x0000000600047c02 */ /* 0x000fe20008000f00 */
[----:B0-----:R-:W2:Y:S01]  /*0200*/  LDG.E R17, desc[UR14][R2.64+-0x20] ;  /* 0xffffe00e02117981 */ /* 0x001ea2000c1e1900 */
[----:B------:R-:W-:-:S03]  /*0210*/  MOV R5, UR7 ;  /* 0x0000000700057c02 */ /* 0x000fc60008000f00 */
[----:B------:R-:W3:Y:S01]  /*0220*/  LDG.E R25, desc[UR14][R2.64+-0x1c] ;  /* 0xffffe40e02197981 */ /* 0x000ee2000c1e1900 */
[----:B------:R-:W-:-:S03]  /*0230*/  IMAD.WIDE R4, R6, 0x4, R4 ;  /* 0x0000000406047825 */ /* 0x000fc600078e0204 */
[----:B------:R-:W4:Y:S04]  /*0240*/  LDG.E R19, desc[UR14][R2.64+-0x18] ;  /* 0xffffe80e02137981 */ /* 0x000f28000c1e1900 */
[----:B------:R-:W2:Y:S04]  /*0250*/  LDG.E R16, desc[UR14][R4.64+-0x20] ;  /* 0xffffe00e04107981 */ /* 0x000ea8000c1e1900 */
[----:B------:R-:W3:Y:S04]  /*0260*/  LDG.E R18, desc[UR14][R4.64+-0x1c] ;  /* 0xffffe40e04127981 */ /* 0x000ee8000c1e1900 */
[----:B------:R-:W4:Y:S04]  /*0270*/  LDG.E R20, desc[UR14][R4.64+-0x18] ;  /* 0xffffe80e04147981 */ /* 0x000f28000c1e1900 */
[----:B------:R-:W5:Y:S04]  /*0280*/  LDG.E R22, desc[UR14][R2.64+-0x14] ;  /* 0xffffec0e02167981 */ /* 0x000f68000c1e1900 */
        /* <DEDUP_REMOVED lines=8> */
[----:B------:R-:W5:Y:S01]  /*0310*/  LDG.E R14, desc[UR14][R4.64+-0x4] ;  /* 0xfffffc0e040e7981 */ /* 0x000f62000c1e1900 */
[----:B--2---:R-:W-:-:S03]  /*0320*/  FFMA R17, R16, R17, R15 ;  /* 0x0000001110117223 */ /* 0x004fc6000000000f */
[----:B------:R-:W2:Y:S04]  /*0330*/  LDG.E R15, desc[UR14][R2.64] ;  /* 0x0000000e020f7981 */ /* 0x000ea8000c1e1900 */
[----:B------:R-:W2:Y:S01]  /*0340*/  LDG.E R16, desc[UR14][R4.64] ;  /* 0x0000000e04107981 */ /* 0x000ea2000c1e1900 */
[----:B---3--:R-:W-:-:S03]  /*0350*/  FFMA R25, R18, R25, R17 ;  /* 0x0000001912197223 */ /* 0x008fc60000000011 */
[----:B------:R-:W3:Y:S01]  /*0360*/  LDG.E R17, desc[UR14][R2.64+0x4] ;  /* 0x0000040e02117981 */ /* 0x000ee2000c1e1900 */
[----:B----4-:R-:W-:-:S03]  /*0370*/  FFMA R26, R20, R19, R25 ;  /* 0x00000013141a7223 */ /* 0x010fc60000000019 */
[----:B------:R-:W3:Y:S04]  /*0380*/  LDG.E R18, desc[UR14][R4.64+0x4] ;  /* 0x0000040e04127981 */ /* 0x000ee8000c1e1900 */
[----:B------:R-:W4:Y:S01]  /*0390*/  LDG.E R20, desc[UR14][R2.64+0x8] ;  /* 0x0000080e02147981 */ /* 0x000f22000c1e1900 */
[----:B-----5:R-:W-:-:S03]  /*03a0*/  FFMA R25, R21, R22, R26 ;  /* 0x0000001615197223 */ /* 0x020fc6000000001a */
[----:B------:R-:W4:Y:S04]  /*03b0*/  LDG.E R19, desc[UR14][R4.64+0x8] ;  /* 0x0000080e04137981 */ /* 0x000f28000c1e1900 */
[----:B------:R-:W5:Y:S01]  /*03c0*/  LDG.E R22, desc[UR14][R2.64+0xc] ;  /* 0x00000c0e02167981 */ /* 0x000f62000c1e1900 */
[----:B------:R-:W-:-:S03]  /*03d0*/  FFMA R25, R24, R23, R25 ;  /* 0x0000001718197223 */ /* 0x000fc60000000019 */
[----:B------:R-:W5:Y:S04]  /*03e0*/  LDG.E R21, desc[UR14][R4.64+0xc] ;  /* 0x00000c0e04157981 */ /* 0x000f68000c1e1900 */
[----:B------:R-:W5:Y:S01]  /*03f0*/  LDG.E R24, desc[UR14][R2.64+0x10] ;  /* 0x0000100e02187981 */ /* 0x000f62000c1e1900 */
[----:B------:R-:W-:-:S03]  /*0400*/  FFMA R25, R10, R9, R25 ;  /* 0x000000090a197223 */ /* 0x000fc60000000019 */
[----:B------:R-:W5:Y:S04]  /*0410*/  LDG.E R23, desc[UR14][R4.64+0x10] ;  /* 0x0000100e04177981 */ /* 0x000f68000c1e1900 */
[----:B------:R-:W5:Y:S01]  /*0420*/  LDG.E R10, desc[UR14][R2.64+0x14] ;  /* 0x0000140e020a7981 */ /* 0x000f62000c1e1900 */
[----:B------:R-:W-:-:S03]  /*0430*/  FFMA R27, R12, R11, R25 ;  /* 0x0000000b0c1b7223 */ /* 0x000fc60000000019 */
[----:B------:R-:W5:Y:S04]  /*0440*/  LDG.E R9, desc[UR14][R4.64+0x14] ;  /* 0x0000140e04097981 */ /* 0x000f68000c1e1900 */
[----:B------:R-:W5:Y:S04]  /*0450*/  LDG.E R11, desc[UR14][R2.64+0x18] ;  /* 0x0000180e020b7981 */ /* 0x000f68000c1e1900 */
[----:B------:R-:W5:Y:S04]  /*0460*/  LDG.E R12, desc[UR14][R4.64+0x18] ;  /* 0x0000180e040c7981 */ /* 0x000f68000c1e1900 */
[----:B------:R-:W5:Y:S04]  /*0470*/  LDG.E R25, desc[UR14][R4.64+0x1c] ;  /* 0x00001c0e04197981 */ /* 0x000f68000c1e1900 */
[----:B------:R0:W5:Y:S01]  /*0480*/  LDG.E R26, desc[UR14][R2.64+0x1c] ;  /* 0x00001c0e021a7981 */ /* 0x000162000c1e1900 */
[----:B------:R-:W-:Y:S01]  /*0490*/  FFMA R13, R14, R13, R27 ;  /* 0x0000000d0e0d7223 */ /* 0x000fe2000000001b */
[----:B------:R-:W-:-:S04]  /*04a0*/  UIADD3 UR8, UPT, UPT, UR8, 0x10, URZ ;  /* 0x0000001008087890 */ /* 0x000fc8000fffe0ff */
[----:B------:R-:W-:Y:S01]  /*04b0*/  UISETP.NE.AND UP1, UPT, UR8, URZ, UPT ;  /* 0x000000ff0800728c */ /* 0x000fe2000bf25270 */
[----:B0-----:R-:W-:Y:S02]  /*04c0*/  IADD3 R2, P0, PT, R2, 0x40, RZ ;  /* 0x0000004002027810 */ /* 0x001fe40007f1e0ff */
[----:B------:R-:W-:Y:S02]  /*04d0*/  IADD3 R6, PT, PT, R6, 0x10, RZ ;  /* 0x0000001006067810 */ /* 0x000fe40007ffe0ff */
[----:B------:R-:W-:Y:S01]  /*04e0*/  IADD3.X R3, PT, PT, RZ, R3, RZ, P0, !PT ;  /* 0x00000003ff037210 */ /* 0x000fe200007fe4ff */
[----:B--2---:R-:W-:-:S04]  /*04f0*/  FFMA R13, R16, R15, R13 ;  /* 0x0000000f100d7223 */ /* 0x004fc8000000000d */
[----:B---3--:R-:W-:-:S04]  /*0500*/  FFMA R18, R18, R17, R13 ;  /* 0x0000001112127223 */ /* 0x008fc8000000000d */
[----:B----4-:R-:W-:-:S04]  /*0510*/  FFMA R18, R19, R20, R18 ;  /* 0x0000001413127223 */ /* 0x010fc80000000012 */
[----:B-----5:R-:W-:-:S04]  /*0520*/  FFMA R18, R21, R22, R18 ;  /* 0x0000001615127223 */ /* 0x020fc80000000012 */
[----:B------:R-:W-:-:S04]  /*0530*/  FFMA R18, R23, R24, R18 ;  /* 0x0000001817127223 */ /* 0x000fc80000000012 */
[----:B------:R-:W-:-:S04]  /*0540*/  FFMA R9, R9, R10, R18 ;  /* 0x0000000a09097223 */ /* 0x000fc80000000012 */
[----:B------:R-:W-:-:S04]  /*0550*/  FFMA R12, R12, R11, R9 ;  /* 0x0000000b0c0c7223 */ /* 0x000fc80000000009 */
[----:B------:R-:W-:Y:S01]  /*0560*/  FFMA R15, R25, R26, R12 ;  /* 0x0000001a190f7223 */ /* 0x000fe2000000000c */
[----:B------:R-:W-:Y:S06]  /*0570*/  BRA.U UP1, `(.L_x_2) ;  /* 0xfffffffd011c7547 */ /* 0x000fec000b83ffff */
.L_x_1:
[----:B------:R-:W-:Y:S05]  /*0580*/  BRA.U !UP0, `(.L_x_0) ;  /* 0x0000000508307547 */ /* 0x000fea000b800000 */
[----:B------:R-:W-:Y:S02]  /*0590*/  UISETP.GE.U32.AND UP0, UPT, UR12, 0x8, UPT ;  /* 0x000000080c00788c */ /* 0x000fe4000bf06070 */
[----:B------:R-:W-:-:S04]  /*05a0*/  ULOP3.LUT UR5, UR16, 0x7, URZ, 0xc0, !UPT ;  /* 0x0000000710057892 */ /* 0x000fc8000f8ec0ff */
[----:B------:R-:W-:-:S03]  /*05b0*/  UISETP.NE.AND UP1, UPT, UR5, URZ, UPT ;  /* 0x000000ff0500728c */ /* 0x000fc6000bf25270 */
[----:B------:R-:W-:Y:S08]  /*05c0*/  BRA.U !UP0, `(.L_x_3) ;  /* 0x0000000108787547 */ /* 0x000ff0000b800000 */
[----:B------:R-:W1:Y:S01]  /*05d0*/  LDC.64 R2, c[0x0][0x380] ;  /* 0x0000e000ff027b82 */ /* 0x000e620000000a00 */
[----:B------:R-:W-:-:S07]  /*05e0*/  IADD3 R9, PT, PT, R7, R8, RZ ;  /* 0x0000000807097210 */ /* 0x000fce0007ffe0ff */
[----:B------:R-:W2:Y:S01]  /*05f0*/  LDC.64 R4, c[0x0][0x388] ;  /* 0x0000e200ff047b82 */ /* 0x000ea20000000a00 */
[----:B-1----:R-:W-:-:S05]  /*0600*/  IMAD.WIDE R2, R9, 0x4, R2 ;  /* 0x0000000409027825 */ /* 0x002fca00078e0202 */
[----:B0-----:R-:W3:Y:S01]  /*0610*/  LDG.E R10, desc[UR14][R2.64] ;  /* 0x0000000e020a7981 */ /* 0x001ee2000c1e1900 */
[----:B--2---:R-:W-:-:S03]  /*0620*/  IMAD.WIDE.U32 R4, R8, 0x4, R4 ;  /* 0x0000000408047825 */ /* 0x004fc600078e0004 */
[----:B------:R-:W2:Y:S04]  /*0630*/  LDG.E R13, desc[UR14][R2.64+0x4] ;  /* 0x0000040e020d7981 */ /* 0x000ea8000c1e1900 */
[----:B------:R-:W3:Y:S04]  /*0640*/  LDG.E R11, desc[UR14][R4.64] ;  /* 0x0000000e040b7981 */ /* 0x000ee8000c1e1900 */
[----:B------:R-:W2:Y:S04]  /*0650*/  LDG.E R12, desc[UR14][R4.64+0x4] ;  /* 0x0000040e040c7981 */ /* 0x000ea8000c1e1900 */
[----:B------:R-:W4:Y:S04]  /*0660*/  LDG.E R17, desc[UR14][R2.64+0x8] ;  /* 0x0000080e02117981 */ /* 0x000f28000c1e1900 */
        /* <DEDUP_REMOVED lines=11> */
[----:B------:R-:W-:Y:S01]  /*0720*/  IADD3 R8, PT, PT, R8, 0x8, RZ ;  /* 0x0000000808087810 */ /* 0x000fe20007ffe0ff */
[----:B---3--:R-:W-:-:S04]  /*0730*/  FFMA R10, R10, R11, R15 ;  /* 0x0000000b0a0a7223 */ /* 0x008fc8000000000f */
[----:B--2---:R-:W-:-:S04]  /*0740*/  FFMA R10, R13, R12, R10 ;  /* 0x0000000c0d0a7223 */ /* 0x004fc8000000000a */
[----:B----4-:R-:W-:-:S04]  /*0750*/  FFMA R10, R17, R14, R10 ;  /* 0x0000000e110a7223 */ /* 0x010fc8000000000a */
[----:B-----5:R-:W-:-:S04]  /*0760*/  FFMA R10, R19, R16, R10 ;  /* 0x00000010130a7223 */ /* 0x020fc8000000000a */
[----:B------:R-:W-:-:S04]  /*0770*/  FFMA R10, R21, R18, R10 ;  /* 0x00000012150a7223 */ /* 0x000fc8000000000a */
[----:B------:R-:W-:-:S04]  /*0780*/  FFMA R23, R23, R20, R10 ;  /* 0x0000001417177223 */ /* 0x000fc8000000000a */
[----:B------:R-:W-:-:S04]  /*0790*/  FFMA R6, R6, R9, R23 ;  /* 0x0000000906067223 */ /* 0x000fc80000000017 */
[----:B------:R-:W-:-:S07]  /*07a0*/  FFMA R15, R25, R22, R6 ;  /* 0x00000016190f7223 */ /* 0x000fce0000000006 */
.L_x_3:
        /* <DEDUP_REMOVED lines=17> */
[----:B------:R-:W5:Y:S01]  /*08c0*/  LDG.E R14, desc[UR14][R4.64+0xc] ;  /* 0x00000c0e040e7981 */ /* 0x000f62000c1e1900 */
[----:B------:R-:W-:Y:S01]  /*08d0*/  IADD3 R8, PT, PT, R8, 0x4, RZ ;  /* 0x0000000408087810 */ /* 0x000fe20007ffe0ff */
[----:B---3--:R-:W-:-:S04]  /*08e0*/  FFMA R6, R6, R9, R15 ;  /* 0x0000000906067223 */ /* 0x008fc8000000000f */
[----:B--2---:R-:W-:-:S04]  /*08f0*/  FFMA R6, R11, R10, R6 ;  /* 0x0000000a0b067223 */ /* 0x004fc80000000006 */
[----:B----4-:R-:W-:-:S04]  /*0900*/  FFMA R6, R13, R12, R6 ;  /* 0x0000000c0d067223 */ /* 0x010fc80000000006 */
[----:B-----5:R-:W-:-:S07]  /*0910*/  FFMA R15, R17, R14, R6 ;  /* 0x0000000e110f7223 */ /* 0x020fce0000000006 */
.L_x_4:
[----:B------:R-:W-:Y:S05]  /*0920*/  BRA.U !UP1, `(.L_x_0) ;  /* 0x0000000109487547 */ /* 0x000fea000b800000 */
[----:B------:R-:W1:Y:S01]  /*0930*/  LDC.64 R2, c[0x0][0x388] ;  /* 0x0000e200ff027b82 */ /* 0x000e620000000a00 */
[----:B------:R-:W-:Y:S01]  /*0940*/  IADD3 R7, PT, PT, R7, R8, RZ ;  /* 0x0000000807077210 */ /* 0x000fe20007ffe0ff */
[----:B------:R-:W-:-:S06]  /*0950*/  UIADD3 UR4, UPT, UPT, -UR4, URZ, URZ ;  /* 0x000000ff04047290 */ /* 0x000fcc000fffe1ff */
[----:B------:R-:W2:Y:S01]  /*0960*/  LDC.64 R10, c[0x0][0x380] ;  /* 0x0000e000ff0a7b82 */ /* 0x000ea20000000a00 */
[----:B-1----:R-:W-:-:S03]  /*0970*/  IMAD.WIDE.U32 R2, R8, 0x4, R2 ;  /* 0x0000000408027825 */ /* 0x002fc600078e0002 */
[----:B------:R-:W-:Y:S02]  /*0980*/  MOV R6, R2 ;  /* 0x0000000200067202 */ /* 0x000fe40000000f00 */
[----:B------:R-:W-:-:S07]  /*0990*/  MOV R5, R3 ;  /* 0x0000000300057202 */ /* 0x000fce0000000f00 */
.L_x_5:
[----:B--2---:R-:W-:Y:S01]  /*09a0*/  IMAD.WIDE R2, R7, 0x4, R10 ;  /* 0x0000000407027825 */ /* 0x004fe200078e020a */
[----:B------:R-:W-:-:S05]  /*09b0*/  MOV R4, R6 ;  /* 0x0000000600047202 */ /* 0x000fca0000000f00 */
[----:B0-----:R-:W2:Y:S04]  /*09c0*/  LDG.E R2, desc[UR14][R2.64] ;  /* 0x0000000e02027981 */ /* 0x001ea8000c1e1900 */
[----:B------:R0:W2:Y:S01]  /*09d0*/  LDG.E R4, desc[UR14][R4.64] ;  /* 0x0000000e04047981 */ /* 0x0000a2000c1e1900 */
[----:B------:R-:W-:Y:S01]  /*09e0*/  UIADD3 UR4, UPT, UPT, UR4, 0x1, URZ ;  /* 0x0000000104047890 */ /* 0x000fe2000fffe0ff */
[----:B------:R-:W-:Y:S02]  /*09f0*/  IADD3 R6, P0, PT, R6, 0x4, RZ ;  /* 0x0000000406067810 */ /* 0x000fe40007f1e0ff */
[----:B------:R-:W-:Y:S01]  /*0a00*/  IADD3 R7, PT, PT, R7, 0x1, RZ ;  /* 0x0000000107077810 */ /* 0x000fe20007ffe0ff */
[----:B------:R-:W-:Y:S01]  /*0a10*/  UISETP.NE.AND UP0, UPT, UR4, URZ, UPT ;  /* 0x000000ff0400728c */ /* 0x000fe2000bf05270 */
[----:B0-----:R-:W-:Y:S01]  /*0a20*/  IADD3.X R5, PT, PT, RZ, R5, RZ, P0, !PT ;  /* 0x00000005ff057210 */ /* 0x001fe200007fe4ff */
[----:B--2---:R-:W-:-:S07]  /*0a30*/  FFMA R15, R2, R4, R15 ;  /* 0x00000004020f7223 */ /* 0x004fce000000000f */
[----:B------:R-:W-:Y:S05]  /*0a40*/  BRA.U UP0, `(.L_x_5) ;  /* 0xfffffffd00d47547 */ /* 0x000fea000b83ffff */
.L_x_0:
[----:B------:R-:W1:Y:S02]  /*0a50*/  LDC.64 R2, c[0x0][0x390] ;  /* 0x0000e400ff027b82 */ /* 0x000e640000000a00 */
[----:B-1----:R-:W-:-:S05]  /*0a60*/  IMAD.WIDE R2, R0, 0x4, R2 ;  /* 0x0000000400027825 */ /* 0x002fca00078e0202 */
[----:B0-----:R-:W-:Y:S01]  /*0a70*/  STG.E desc[UR14][R2.64], R15 ;  /* 0x0000000f02007986 */ /* 0x001fe2000c10190e */
[----:B------:R-:W-:Y:S05]  /*0a80*/  EXIT ;  /* 0x000000000000794d */ /* 0x000fea0003800000 */
.L_x_6:
[----:B------:R-:W-:-:S00]  /*0a90*/  BRA `(.L_x_6) ;  /* 0xfffffffc00fc7947 */ /* 0x000fc0000383ffff */
[----:B------:R-:W-:-:S00]  /*0aa0*/  NOP ;  /* 0x0000000000007918 */ /* 0x000fc00000000000 */
        /* <DEDUP_REMOVED lines=13> */
.L_x_7:


//--------------------- .nv.shared.reserved.0     --------------------------
	.section	.nv.shared.reserved.0,"aw",@nobits
	.weak		__nv_reservedSMEM_offset_0_alias
	.size		__nv_reservedSMEM_offset_0_alias, 0, 64
	.other		__nv_reservedSMEM_offset_0_alias,@"STO_CUDA_RESERVED_SHARED STV_DEFAULT"
__nv_reservedSMEM_offset_0_alias:
	.zero		0
	.zero		64


//--------------------- .nv.constant0._Z18matrixVecMulKernelPfS_S_i --------------------------
	.section	.nv.constant0._Z18matrixVecMulKernelPfS_S_i,"a",@progbits
	.sectionflags	@""
	.align	4
.nv.constant0._Z18matrixVecMulKernelPfS_S_i:
	.zero		924


//--------------------- SYMBOLS --------------------------

	.type		.nv.reservedSmem.offset0,@object
	.size		.nv.reservedSmem.offset0,0x4
